//
// Generated by NVIDIA NVVM Compiler
//
// Compiler Build ID: CL-36424714
// Cuda compilation tools, release 13.0, V13.0.88
// Based on NVVM 20.0.0
//

.version 9.0
.target sm_100
.address_size 64

	// .globl	_Z5saxpyPfS_f

.visible .entry _Z5saxpyPfS_f(
	.param .u64 .ptr .align 1 _Z5saxpyPfS_f_param_0,
	.param .u64 .ptr .align 1 _Z5saxpyPfS_f_param_1,
	.param .f32 _Z5saxpyPfS_f_param_2
)
{
	.reg .pred 	%p<2>;
	.reg .b32 	%r<5>;
	.reg .b32 	%f<5>;
	.reg .b64 	%rd<8>;

	ld.param.u64 	%rd1, [_Z5saxpyPfS_f_param_0];
	ld.param.u64 	%rd2, [_Z5saxpyPfS_f_param_1];
	ld.param.f32 	%f1, [_Z5saxpyPfS_f_param_2];
	mov.u32 	%r2, %ctaid.x;
	mov.u32 	%r3, %ntid.x;
	mov.u32 	%r4, %tid.x;
	mad.lo.s32 	%r1, %r2, %r3, %r4;
	setp.gt.s32 	%p1, %r1, 999999999;
	@%p1 bra 	$L__BB0_2;
	cvta.to.global.u64 	%rd3, %rd1;
	cvta.to.global.u64 	%rd4, %rd2;
	mul.wide.s32 	%rd5, %r1, 4;
	add.s64 	%rd6, %rd3, %rd5;
	ld.global.f32 	%f2, [%rd6];
	add.s64 	%rd7, %rd4, %rd5;
	ld.global.f32 	%f3, [%rd7];
	fma.rn.f32 	%f4, %f1, %f2, %f3;
	st.global.f32 	[%rd7], %f4;
$L__BB0_2:
	ret;

}


// ===== COMPILED SASS (sm_100) =====

	.target	sm_100

	.elftype	@"ET_EXEC"


//--------------------- .note.nv.tkinfo           --------------------------
	.section	.note.nv.tkinfo,"",@"SHT_NOTE"
	.sectionflags	@"SHF_NOTE_NV_TKINFO"
	.tkinfo
        /*0018*/ 	.word	0x00000002
        /*0030*/ 	.string	""
        /*0030*/ 	.string	"ptxas"
        /*0030*/ 	.string	"Cuda compilation tools, release 13.0, V13.0.88"
        /*0030*/ 	.string	"Build cuda_13.0.r13.0/compiler.36424714_0"
        /*0030*/ 	.string	"-arch sm_100 -m 64 "



//--------------------- .note.nv.cuinfo           --------------------------
	.section	.note.nv.cuinfo,"",@"SHT_NOTE"
	.sectionflags	@"SHF_NOTE_NV_CUINFO"
        /*0018*/ 	.short	0x0002
        /*001a*/ 	.short	0x0064
        /*001c*/ 	.short	0x0082
	.zero		2


//--------------------- .nv.info                  --------------------------
	.section	.nv.info,"",@"SHT_CUDA_INFO"
	.align	4


	//----- nvinfo : EIATTR_REGCOUNT
	.align		4
        /*0000*/ 	.byte	0x04, 0x2f
        /*0002*/ 	.short	(.L_1 - .L_0)
	.align		4
.L_0:
        /*0004*/ 	.word	index@(_Z5saxpyPfS_f)
        /*0008*/ 	.word	0x0000000a


	//----- nvinfo : EIATTR_FRAME_SIZE
	.align		4
.L_1:
        /*000c*/ 	.byte	0x04, 0x11
        /*000e*/ 	.short	(.L_3 - .L_2)
	.align		4
.L_2:
        /*0010*/ 	.word	index@(_Z5saxpyPfS_f)
        /*0014*/ 	.word	0x00000000


	//----- nvinfo : EIATTR_MIN_STACK_SIZE
	.align		4
.L_3:
        /*0018*/ 	.byte	0x04, 0x12
        /*001a*/ 	.short	(.L_5 - .L_4)
	.align		4
.L_4:
        /*001c*/ 	.word	index@(_Z5saxpyPfS_f)
        /*0020*/ 	.word	0x00000000
.L_5:


//--------------------- .nv.compat                --------------------------
	.section	.nv.compat,"",@"SHT_CUDA_COMPAT_INFO"
	.align	4
        /*0000*/ 	.byte	0x02, 0x09, 0x00, 0x00, 0x02, 0x02, 0x01, 0x00, 0x02, 0x05, 0x05, 0x00, 0x03, 0x07, 0x01, 0x01
        /*0010*/ 	.byte	0x02, 0x03, 0x00, 0x00, 0x02, 0x06, 0x01, 0x00, 0x04, 0x0b, 0x08, 0x00, 0x09, 0x00, 0x00, 0x00
        /*0020*/ 	.byte	0x00, 0x00, 0x00, 0x00


//--------------------- .nv.info._Z5saxpyPfS_f    --------------------------
	.section	.nv.info._Z5saxpyPfS_f,"",@"SHT_CUDA_INFO"
	.sectionflags	@""
	.align	4


	//----- nvinfo : EIATTR_CUDA_API_VERSION
	.align		4
        /*0000*/ 	.byte	0x04, 0x37
        /*0002*/ 	.short	(.L_7 - .L_6)
.L_6:
        /*0004*/ 	.word	0x00000082


	//----- nvinfo : EIATTR_KPARAM_INFO
	.align		4
.L_7:
        /*0008*/ 	.byte	0x04, 0x17
        /*000a*/ 	.short	(.L_9 - .L_8)
.L_8:
        /*000c*/ 	.word	0x00000000
        /*0010*/ 	.short	0x0002
        /*0012*/ 	.short	0x0010
        /*0014*/ 	.byte	0x00, 0xf0, 0x11, 0x00


	//----- nvinfo : EIATTR_KPARAM_INFO
	.align		4
.L_9:
        /*0018*/ 	.byte	0x04, 0x17
        /*001a*/ 	.short	(.L_11 - .L_10)
.L_10:
        /*001c*/ 	.word	0x00000000
        /*0020*/ 	.short	0x0001
        /*0022*/ 	.short	0x0008
        /*0024*/ 	.byte	0x00, 0xf5, 0x21, 0x00


	//----- nvinfo : EIATTR_KPARAM_INFO
	.align		4
.L_11:
        /*0028*/ 	.byte	0x04, 0x17
        /*002a*/ 	.short	(.L_13 - .L_12)
.L_12:
        /*002c*/ 	.word	0x00000000
        /*0030*/ 	.short	0x0000
        /*0032*/ 	.short	0x0000
        /*0034*/ 	.byte	0x00, 0xf5, 0x21, 0x00


	//----- nvinfo : EIATTR_SPARSE_MMA_MASK
	.align		4
.L_13:
        /*0038*/ 	.byte	0x03, 0x50
        /*003a*/ 	.short	0x0000


	//----- nvinfo : EIATTR_MAXREG_COUNT
	.align		4
        /*003c*/ 	.byte	0x03, 0x1b
        /*003e*/ 	.short	0x00ff


	//----- nvinfo : EIATTR_MERCURY_ISA_VERSION
	.align		4
        /*0040*/ 	.byte	0x03, 0x5f
        /*0042*/ 	.short	0x0101


	//----- nvinfo : EIATTR_VRC_CTA_INIT_COUNT
	.align		4
        /*0044*/ 	.byte	0x02, 0x4a
	.zero		1
	.zero		1


	//----- nvinfo : EIATTR_EXIT_INSTR_OFFSETS
	.align		4
        /*0048*/ 	.byte	0x04, 0x1c
        /*004a*/ 	.short	(.L_15 - .L_14)


	//   ....[0]....
.L_14:
        /*004c*/ 	.word	0x00000060


	//   ....[1]....
        /*0050*/ 	.word	0x00000110


	//----- nvinfo : EIATTR_CBANK_PARAM_SIZE
	.align		4
.L_15:
        /*0054*/ 	.byte	0x03, 0x19
        /*0056*/ 	.short	0x0014


	//----- nvinfo : EIATTR_PARAM_CBANK
	.align		4
        /*0058*/ 	.byte	0x04, 0x0a
        /*005a*/ 	.short	(.L_17 - .L_16)
	.align		4
.L_16:
        /*005c*/ 	.word	index@(.nv.constant0._Z5saxpyPfS_f)
        /*0060*/ 	.short	0x0380
        /*0062*/ 	.short	0x0014


	//----- nvinfo : EIATTR_SW_WAR
	.align		4
.L_17:
        /*0064*/ 	.byte	0x04, 0x36
        /*0066*/ 	.short	(.L_19 - .L_18)
.L_18:
        /*0068*/ 	.word	0x00000008
.L_19:


//--------------------- .nv.callgraph             --------------------------
	.section	.nv.callgraph,"",@"SHT_CUDA_CALLGRAPH"
	.align	4
	.sectionentsize	8
	.align		4
        /*0000*/ 	.word	0x00000000
	.align		4
        /*0004*/ 	.word	0xffffffff
	.align		4
        /*0008*/ 	.word	0x00000000
	.align		4
        /*000c*/ 	.word	0xfffffffe
	.align		4
        /*0010*/ 	.word	0x00000000
	.align		4
        /*0014*/ 	.word	0xfffffffd
	.align		4
        /*0018*/ 	.word	0x00000000
	.align		4
        /*001c*/ 	.word	0xfffffffc


//--------------------- .text._Z5saxpyPfS_f       --------------------------
	.section	.text._Z5saxpyPfS_f,"ax",@progbits
	.align	128
        .global         _Z5saxpyPfS_f
        .type           _Z5saxpyPfS_f,@function
        .size           _Z5saxpyPfS_f,(.L_x_1 - _Z5saxpyPfS_f)
        .other          _Z5saxpyPfS_f,@"STO_CUDA_ENTRY STV_DEFAULT"
_Z5saxpyPfS_f:
.text._Z5saxpyPfS_f:
[----:B------:R-:W-:Y:S01]  /*0000*/  LDC R1, c[0x0][0x37c] ;  /* 0x0000df00ff017b82 */ /* 0x000fe20000000800 */
[----:B------:R-:W0:Y:S07]  /*0010*/  S2R R0, SR_TID.X ;  /* 0x0000000000007919 */ /* 0x000e2e0000002100 */
[----:B------:R-:W0:Y:S08]  /*0020*/  S2UR UR4, SR_CTAID.X ;  /* 0x00000000000479c3 */ /* 0x000e300000002500 */
[----:B------:R-:W0:Y:S02]  /*0030*/  LDC R7, c[0x0][0x360] ;  /* 0x0000d800ff077b82 */ /* 0x000e240000000800 */
[----:B0-----:R-:W-:-:S05]  /*0040*/  IMAD R7, R7, UR4, R0 ;  /* 0x0000000407077c24 */ /* 0x001fca000f8e0200 */
[----:B------:R-:W-:-:S13]  /*0050*/  ISETP.GT.AND P0, PT, R7, 0x3b9ac9ff, PT ;  /* 0x3b9ac9ff0700780c */ /* 0x000fda0003f04270 */
[----:B------:R-:W-:Y:S05]  /*0060*/  @P0 EXIT ;  /* 0x000000000000094d */ /* 0x000fea0003800000 */
[----:B------:R-:W0:Y:S01]  /*0070*/  LDC.64 R2, c[0x0][0x380] ;  /* 0x0000e000ff027b82 */ /* 0x000e220000000a00 */
[----:B------:R-:W1:Y:S01]  /*0080*/  LDCU.64 UR4, c[0x0][0x358] ;  /* 0x00006b00ff0477ac */ /* 0x000e620008000a00 */
[----:B------:R-:W2:Y:S06]  /*0090*/  LDCU UR6, c[0x0][0x390] ;  /* 0x00007200ff0677ac */ /* 0x000eac0008000800 */
[----:B------:R-:W3:Y:S01]  /*00a0*/  LDC.64 R4, c[0x0][0x388] ;  /* 0x0000e200ff047b82 */ /* 0x000ee20000000a00 */
[----:B0-----:R-:W-:-:S06]  /*00b0*/  IMAD.WIDE R2, R7, 0x4, R2 ;  /* 0x0000000407027825 */ /* 0x001fcc00078e0202 */
[----:B-1----:R-:W2:Y:S01]  /*00c0*/  LDG.E R2, desc[UR4][R2.64] ;  /* 0x0000000402027981 */ /* 0x002ea2000c1e1900 */
[----:B---3--:R-:W-:-:S05]  /*00d0*/  IMAD.WIDE R4, R7, 0x4, R4 ;  /* 0x0000000407047825 */ /* 0x008fca00078e0204 */
[----:B------:R-:W2:Y:S02]  /*00e0*/  LDG.E R7, desc[UR4][R4.64] ;  /* 0x0000000404077981 */ /* 0x000ea4000c1e1900 */
[----:B--2---:R-:W-:-:S05]  /*00f0*/  FFMA R7, R2, UR6, R7 ;  /* 0x0000000602077c23 */ /* 0x004fca0008000007 */
[----:B------:R-:W-:Y:S01]  /*0100*/  STG.E desc[UR4][R4.64], R7 ;  /* 0x0000000704007986 */ /* 0x000fe2000c101904 */
[----:B------:R-:W-:Y:S05]  /*0110*/  EXIT ;  /* 0x000000000000794d */ /* 0x000fea0003800000 */
.L_x_0:
[----:B------:R-:W-:-:S00]  /*0120*/  BRA `(.L_x_0) ;  /* 0xfffffffc00fc7947 */ /* 0x000fc0000383ffff */
[----:B------:R-:W-:-:S00]  /*0130*/  NOP ;  /* 0x0000000000007918 */ /* 0x000fc00000000000 */
        /* <DEDUP_REMOVED lines=12> */
.L_x_1:


//--------------------- .nv.shared.reserved.0     --------------------------
	.section	.nv.shared.reserved.0,"aw",@nobits
	.weak		__nv_reservedSMEM_offset_0_alias
	.size		__nv_reservedSMEM_offset_0_alias, 0, 64
	.other		__nv_reservedSMEM_offset_0_alias,@"STO_CUDA_RESERVED_SHARED STV_DEFAULT"
__nv_reservedSMEM_offset_0_alias:
	.zero		0
	.zero		64


//--------------------- .nv.constant0._Z5saxpyPfS_f --------------------------
	.section	.nv.constant0._Z5saxpyPfS_f,"a",@progbits
	.sectionflags	@""
	.align	4
.nv.constant0._Z5saxpyPfS_f:
	.zero		916


//--------------------- SYMBOLS --------------------------

	.type		.nv.reservedSmem.offset0,@object
	.size		.nv.reservedSmem.offset0,0x4
